	.headerflags	@"EF_CUDA_TEXMODE_UNIFIED EF_CUDA_64BIT_ADDRESS EF_CUDA_ACCELERATORS EF_CUDA_SM90 EF_CUDA_VIRTUAL_SM(EF_CUDA_SM90)"
	.elftype	@"ET_EXEC"


//--------------------- .nv.info                  --------------------------
	.section	.nv.info,"",@"SHT_CUDA_INFO"
	.align	4


	//----- nvinfo : EIATTR_REGCOUNT
	.align		4
        /*0000*/ 	.byte	0x04, 0x2f
        /*0002*/ 	.short	(.L_3 - .L_2)
	.align		4
.L_2:
        /*0004*/ 	.word	index@(triton_poi_fused__native_batch_norm_legit_no_training_add_relu_28)
        /*0008*/ 	.word	0x00000024


	//----- nvinfo : EIATTR_MIN_STACK_SIZE
	.align		4
.L_3:
        /*000c*/ 	.byte	0x04, 0x12
        /*000e*/ 	.short	(.L_5 - .L_4)
	.align		4
.L_4:
        /*0010*/ 	.word	index@(triton_poi_fused__native_batch_norm_legit_no_training_add_relu_28)
        /*0014*/ 	.word	0x00000000


	//----- nvinfo : EIATTR_FRAME_SIZE
	.align		4
.L_5:
        /*0018*/ 	.byte	0x04, 0x11
        /*001a*/ 	.short	(.L_7 - .L_6)
	.align		4
.L_6:
        /*001c*/ 	.word	index@(triton_poi_fused__native_batch_norm_legit_no_training_add_relu_28)
        /*0020*/ 	.word	0x00000000


	//----- nvinfo : EIATTR_MIN_STACK_SIZE
	.align		4
.L_7:
        /*0024*/ 	.byte	0x04, 0x12
        /*0026*/ 	.short	(.L_9 - .L_8)
	.align		4
.L_8:
        /*0028*/ 	.word	index@(triton_poi_fused__native_batch_norm_legit_no_training_add_relu_28)
        /*002c*/ 	.word	0x00000000
.L_9:


//--------------------- .nv.info.triton_poi_fused__native_batch_norm_legit_no_training_add_relu_28 --------------------------
	.section	.nv.info.triton_poi_fused__native_batch_norm_legit_no_training_add_relu_28,"",@"SHT_CUDA_INFO"
	.sectionflags	@""
	.align	4


	//----- nvinfo : EIATTR_CUDA_API_VERSION
	.align		4
        /*0000*/ 	.byte	0x04, 0x37
        /*0002*/ 	.short	(.L_11 - .L_10)
.L_10:
        /*0004*/ 	.word	0x0000007c


	//----- nvinfo : EIATTR_KPARAM_INFO
	.align		4
.L_11:
        /*0008*/ 	.byte	0x04, 0x17
        /*000a*/ 	.short	(.L_13 - .L_12)
.L_12:
        /*000c*/ 	.word	0x00000000
        /*0010*/ 	.short	0x0007
        /*0012*/ 	.short	0x0038
        /*0014*/ 	.byte	0x00, 0xf0, 0x11, 0x00


	//----- nvinfo : EIATTR_KPARAM_INFO
	.align		4
.L_13:
        /*0018*/ 	.byte	0x04, 0x17
        /*001a*/ 	.short	(.L_15 - .L_14)
.L_14:
        /*001c*/ 	.word	0x00000000
        /*0020*/ 	.short	0x0006
        /*0022*/ 	.short	0x0030
        /*0024*/ 	.byte	0x00, 0xf4, 0x21, 0x00


	//----- nvinfo : EIATTR_KPARAM_INFO
	.align		4
.L_15:
        /*0028*/ 	.byte	0x04, 0x17
        /*002a*/ 	.short	(.L_17 - .L_16)
.L_16:
        /*002c*/ 	.word	0x00000000
        /*0030*/ 	.short	0x0005
        /*0032*/ 	.short	0x0028
        /*0034*/ 	.byte	0x00, 0xf4, 0x21, 0x00


	//----- nvinfo : EIATTR_KPARAM_INFO
	.align		4
.L_17:
        /*0038*/ 	.byte	0x04, 0x17
        /*003a*/ 	.short	(.L_19 - .L_18)
.L_18:
        /*003c*/ 	.word	0x00000000
        /*0040*/ 	.short	0x0004
        /*0042*/ 	.short	0x0020
        /*0044*/ 	.byte	0x00, 0xf4, 0x21, 0x00


	//----- nvinfo : EIATTR_KPARAM_INFO
	.align		4
.L_19:
        /*0048*/ 	.byte	0x04, 0x17
        /*004a*/ 	.short	(.L_21 - .L_20)
.L_20:
        /*004c*/ 	.word	0x00000000
        /*0050*/ 	.short	0x0003
        /*0052*/ 	.short	0x0018
        /*0054*/ 	.byte	0x00, 0xf4, 0x21, 0x00


	//----- nvinfo : EIATTR_KPARAM_INFO
	.align		4
.L_21:
        /*0058*/ 	.byte	0x04, 0x17
        /*005a*/ 	.short	(.L_23 - .L_22)
.L_22:
        /*005c*/ 	.word	0x00000000
        /*0060*/ 	.short	0x0002
        /*0062*/ 	.short	0x0010
        /*0064*/ 	.byte	0x00, 0xf4, 0x21, 0x00


	//----- nvinfo : EIATTR_KPARAM_INFO
	.align		4
.L_23:
        /*0068*/ 	.byte	0x04, 0x17
        /*006a*/ 	.short	(.L_25 - .L_24)
.L_24:
        /*006c*/ 	.word	0x00000000
        /*0070*/ 	.short	0x0001
        /*0072*/ 	.short	0x0008
        /*0074*/ 	.byte	0x00, 0xf4, 0x21, 0x00


	//----- nvinfo : EIATTR_KPARAM_INFO
	.align		4
.L_25:
        /*0078*/ 	.byte	0x04, 0x17
        /*007a*/ 	.short	(.L_27 - .L_26)
.L_26:
        /*007c*/ 	.word	0x00000000
        /*0080*/ 	.short	0x0000
        /*0082*/ 	.short	0x0000
        /*0084*/ 	.byte	0x00, 0xf4, 0x21, 0x00


	//----- nvinfo : EIATTR_SPARSE_MMA_MASK
	.align		4
.L_27:
        /*0088*/ 	.byte	0x03, 0x50
        /*008a*/ 	.short	0x0000


	//----- nvinfo : EIATTR_MAXREG_COUNT
	.align		4
        /*008c*/ 	.byte	0x03, 0x1b
        /*008e*/ 	.short	0x00ff


	//----- nvinfo : EIATTR_EXIT_INSTR_OFFSETS
	.align		4
        /*0090*/ 	.byte	0x04, 0x1c
        /*0092*/ 	.short	(.L_29 - .L_28)


	//   ....[0]....
.L_28:
        /*0094*/ 	.word	0x00000b10


	//----- nvinfo : EIATTR_REQNTID
	.align		4
.L_29:
        /*0098*/ 	.byte	0x04, 0x10
        /*009a*/ 	.short	(.L_31 - .L_30)
.L_30:
        /*009c*/ 	.word	0x00000080
        /*00a0*/ 	.word	0x00000001
        /*00a4*/ 	.word	0x00000001


	//----- nvinfo : EIATTR_CBANK_PARAM_SIZE
	.align		4
.L_31:
        /*00a8*/ 	.byte	0x03, 0x19
        /*00aa*/ 	.short	0x003c


	//----- nvinfo : EIATTR_PARAM_CBANK
	.align		4
        /*00ac*/ 	.byte	0x04, 0x0a
        /*00ae*/ 	.short	(.L_33 - .L_32)
	.align		4
.L_32:
        /*00b0*/ 	.word	index@(.nv.constant0.triton_poi_fused__native_batch_norm_legit_no_training_add_relu_28)
        /*00b4*/ 	.short	0x0210
        /*00b6*/ 	.short	0x003c


	//----- nvinfo : EIATTR_SW_WAR
	.align		4
.L_33:
        /*00b8*/ 	.byte	0x04, 0x36
        /*00ba*/ 	.short	(.L_35 - .L_34)
.L_34:
        /*00bc*/ 	.word	0x00000008
.L_35:


//--------------------- .nv.callgraph             --------------------------
	.section	.nv.callgraph,"",@"SHT_CUDA_CALLGRAPH"
	.align	4
	.sectionentsize	8
	.align		4
        /*0000*/ 	.word	0x00000000
	.align		4
        /*0004*/ 	.word	0xffffffff
	.align		4
        /*0008*/ 	.word	0x00000000
	.align		4
        /*000c*/ 	.word	0xfffffffe
	.align		4
        /*0010*/ 	.word	0x00000000
	.align		4
        /*0014*/ 	.word	0xfffffffd
	.align		4
        /*0018*/ 	.word	0x00000000
	.align		4
        /*001c*/ 	.word	0xfffffffc


//--------------------- .nv.constant4             --------------------------
	.section	.nv.constant4,"a",@progbits
	.align	8
	.align		8
.nv.constant4:
        /*0000*/ 	.dword	_$_str
	.align		8
        /*0008*/ 	.dword	_$_str_$_2


//--------------------- .text.triton_poi_fused__native_batch_norm_legit_no_training_add_relu_28 --------------------------
	.section	.text.triton_poi_fused__native_batch_norm_legit_no_training_add_relu_28,"ax",@progbits
	.align	128
        .global         triton_poi_fused__native_batch_norm_legit_no_training_add_relu_28
        .type           triton_poi_fused__native_batch_norm_legit_no_training_add_relu_28,@function
        .size           triton_poi_fused__native_batch_norm_legit_no_training_add_relu_28,(.L_x_1 - triton_poi_fused__native_batch_norm_legit_no_training_add_relu_28)
        .other          triton_poi_fused__native_batch_norm_legit_no_training_add_relu_28,@"STO_CUDA_ENTRY STV_DEFAULT"
triton_poi_fused__native_batch_norm_legit_no_training_add_relu_28:
.text.triton_poi_fused__native_batch_norm_legit_no_training_add_relu_28:
[----:B------:R-:W-:Y:S01]  /*0000*/  LDC R1, c[0x0][0x28] ;  /* 0x00000a00ff017b82 */ /* 0x000fe20000000800 */
[----:B------:R-:W1:Y:S07]  /*0010*/  S2R R0, SR_TID.X ;  /* 0x0000000000007919 */ /* 0x000e6e0000002100 */
[----:B------:R-:W2:Y:S01]  /*0020*/  LDC.64 R24, c[0x0][0x218] ;  /* 0x00008600ff187b82 */ /* 0x000ea20000000a00 */
[----:B------:R-:W-:Y:S01]  /*0030*/  ULDC.64 UR4, c[0x0][0x208] ;  /* 0x0000820000047ab9 */ /* 0x000fe20000000a00 */
[----:B------:R-:W3:Y:S06]  /*0040*/  S2R R3, SR_CTAID.X ;  /* 0x0000000000037919 */ /* 0x000eec0000002500 */
[----:B------:R-:W4:Y:S01]  /*0050*/  LDC.64 R20, c[0x0][0x210] ;  /* 0x00008400ff147b82 */ /* 0x000f220000000a00 */
[----:B-1----:R-:W-:-:S04]  /*0060*/  SHF.L.U32 R0, R0, 0x2, RZ ;  /* 0x0000000200007819 */ /* 0x002fc800000006ff */
[----:B------:R-:W-:Y:S02]  /*0070*/  LOP3.LUT R0, R0, 0x1fc, RZ, 0xc0, !PT ;  /* 0x000001fc00007812 */ /* 0x000fe400078ec0ff */
[----:B---3--:R-:W-:Y:S02]  /*0080*/  SHF.R.S32.HI R12, RZ, 0x15, R3 ;  /* 0x00000015ff0c7819 */ /* 0x008fe40000011403 */
[----:B------:R-:W-:Y:S02]  /*0090*/  LEA R0, R3, R0, 0xa ;  /* 0x0000000003007211 */ /* 0x000fe400078e50ff */
[----:B------:R-:W-:Y:S02]  /*00a0*/  SGXT R12, R12, 0x1 ;  /* 0x000000010c0c781a */ /* 0x000fe40000000200 */
[----:B------:R-:W-:Y:S01]  /*00b0*/  IADD3 R31, R0, 0x200, RZ ;  /* 0x00000200001f7810 */ /* 0x000fe20007ffe0ff */
[----:B----4-:R-:W-:Y:S01]  /*00c0*/  IMAD.WIDE R20, R0, 0x4, R20 ;  /* 0x0000000400147825 */ /* 0x010fe200078e0214 */
[----:B------:R-:W-:-:S04]  /*00d0*/  LEA.HI R2, R12, R0, RZ, 0xb ;  /* 0x000000000c027211 */ /* 0x000fc800078f58ff */
[----:B------:R-:W-:Y:S01]  /*00e0*/  LOP3.LUT R3, R2, 0xfffff800, RZ, 0xc0, !PT ;  /* 0xfffff80002037812 */ /* 0x000fe200078ec0ff */
[----:B------:R-:W3:Y:S03]  /*00f0*/  LDG.E.128 R4, desc[UR4][R20.64] ;  /* 0x0000000414047981 */ /* 0x000ee6000c1e1d00 */
[----:B------:R-:W-:Y:S02]  /*0100*/  IADD3 R28, R0, -R3, RZ ;  /* 0x80000003001c7210 */ /* 0x000fe40007ffe0ff */
[----:B------:R-:W1:Y:S01]  /*0110*/  LDC.64 R2, c[0x0][0x220] ;  /* 0x00008800ff027b82 */ /* 0x000e620000000a00 */
[----:B------:R-:W-:Y:S02]  /*0120*/  LEA.HI R12, R12, R31, RZ, 0xb ;  /* 0x0000001f0c0c7211 */ /* 0x000fe400078f58ff */
[----:B--2---:R-:W-:Y:S02]  /*0130*/  IMAD.WIDE R8, R28, 0x4, R24 ;  /* 0x000000041c087825 */ /* 0x004fe400078e0218 */
[----:B------:R-:W-:Y:S01]  /*0140*/  LOP3.LUT R14, R12, 0xfffff800, RZ, 0xc0, !PT ;  /* 0xfffff8000c0e7812 */ /* 0x000fe200078ec0ff */
[----:B------:R-:W2:Y:S03]  /*0150*/  LDG.E.128 R20, desc[UR4][R20.64+0x800] ;  /* 0x0008000414147981 */ /* 0x000ea6000c1e1d00 */
[----:B------:R-:W-:Y:S01]  /*0160*/  IADD3 R31, R31, -R14, RZ ;  /* 0x8000000e1f1f7210 */ /* 0x000fe20007ffe0ff */
[----:B------:R-:W3:Y:S01]  /*0170*/  LDG.E.EL.128 R8, desc[UR4][R8.64] ;  /* 0x0000000408087981 */ /* 0x000ee2000c2e1d00 */
[----:B-1----:R-:W-:-:S04]  /*0180*/  IMAD.WIDE R12, R28, 0x4, R2 ;  /* 0x000000041c0c7825 */ /* 0x002fc800078e0202 */
[C---:B------:R-:W-:Y:S02]  /*0190*/  IMAD.WIDE R18, R31.reuse, 0x4, R2 ;  /* 0x000000041f127825 */ /* 0x040fe400078e0202 */
[----:B------:R-:W4:Y:S04]  /*01a0*/  LDG.E.EL.128 R12, desc[UR4][R12.64] ;  /* 0x000000040c0c7981 */ /* 0x000f28000c2e1d00 */
[----:B------:R-:W5:Y:S01]  /*01b0*/  LDG.E.EL.128 R16, desc[UR4][R18.64] ;  /* 0x0000000412107981 */ /* 0x000f62000c2e1d00 */
[----:B------:R-:W-:-:S06]  /*01c0*/  IMAD.WIDE R24, R31, 0x4, R24 ;  /* 0x000000041f187825 */ /* 0x000fcc00078e0218 */
[----:B------:R-:W2:Y:S01]  /*01d0*/  LDG.E.EL.128 R24, desc[UR4][R24.64] ;  /* 0x0000000418187981 */ /* 0x000ea2000c2e1d00 */
[----:B------:R-:W-:Y:S01]  /*01e0*/  HFMA2.MMA R29, -RZ, RZ, 1.625, 0 ;  /* 0x3e800000ff1d7435 */ /* 0x000fe200000001ff */
[----:B---3--:R-:W-:Y:S01]  /*01f0*/  FADD R2, R7, -R11 ;  /* 0x8000000b07027221 */ /* 0x008fe20000000000 */
[----:B----4-:R-:W-:Y:S01]  /*0200*/  FADD R7, R12, 9.9999997473787516356e-06 ;  /* 0x3727c5ac0c077421 */ /* 0x010fe20000000000 */
[----:B-----5:R-:W-:-:S05]  /*0210*/  FADD R11, R16, 9.9999997473787516356e-06 ;  /* 0x3727c5ac100b7421 */ /* 0x020fca0000000000 */
[----:B------:R-:W1:Y:S01]  /*0220*/  MUFU.SQRT R7, R7 ;  /* 0x0000000700077308 */ /* 0x000e620000002000 */
[----:B------:R-:W-:Y:S01]  /*0230*/  FADD R17, R17, 9.9999997473787516356e-06 ;  /* 0x3727c5ac11117421 */ /* 0x000fe20000000000 */
[----:B------:R-:W-:-:S06]  /*0240*/  FADD R19, R19, 9.9999997473787516356e-06 ;  /* 0x3727c5ac13137421 */ /* 0x000fcc0000000000 */
[----:B------:R-:W3:Y:S01]  /*0250*/  MUFU.SQRT R11, R11 ;  /* 0x0000000b000b7308 */ /* 0x000ee20000002000 */
[----:B------:R-:W-:Y:S01]  /*0260*/  FADD R18, R18, 9.9999997473787516356e-06 ;  /* 0x3727c5ac12127421 */ /* 0x000fe20000000000 */
[----:B------:R-:W-:Y:S01]  /*0270*/  FADD R12, R5, -R9 ;  /* 0x80000009050c7221 */ /* 0x000fe20000000000 */
[----:B------:R-:W-:Y:S01]  /*0280*/  FADD R3, R6, -R10 ;  /* 0x8000000a06037221 */ /* 0x000fe20000000000 */
[----:B-1----:R-:W-:-:S04]  /*0290*/  FSETP.GT.AND P1, PT, R7, 8.50705917302346158658e+37, PT ;  /* 0x7e8000000700780b */ /* 0x002fc80003f24000 */
[----:B------:R-:W1:Y:S01]  /*02a0*/  MUFU.SQRT R16, R17 ;  /* 0x0000001100107308 */ /* 0x000e620000002000 */
[----:B------:R-:W-:-:S07]  /*02b0*/  FSETP.GEU.AND P6, PT, R7, 1.175494350822287508e-38, PT ;  /* 0x008000000700780b */ /* 0x000fce0003fce000 */
[----:B------:R-:W4:Y:S01]  /*02c0*/  MUFU.SQRT R5, R19 ;  /* 0x0000001300057308 */ /* 0x000f220000002000 */
[----:B---3--:R-:W-:-:S07]  /*02d0*/  FSETP.GT.AND P5, PT, R11, 8.50705917302346158658e+37, PT ;  /* 0x7e8000000b00780b */ /* 0x008fce0003fa4000 */
[----:B------:R-:W3:Y:S01]  /*02e0*/  MUFU.SQRT R6, R18 ;  /* 0x0000001200067308 */ /* 0x000ee20000002000 */
[----:B------:R-:W-:Y:S01]  /*02f0*/  FSETP.GEU.AND P4, PT, R11, 1.175494350822287508e-38, PT ;  /* 0x008000000b00780b */ /* 0x000fe20003f8e000 */
[----:B------:R-:W-:Y:S01]  /*0300*/  @P1 FMUL R7, R7, 0.25 ;  /* 0x3e80000007071820 */ /* 0x000fe20000400000 */
[----:B------:R-:W-:Y:S02]  /*0310*/  FSEL R33, R29, 1, P1 ;  /* 0x3f8000001d217808 */ /* 0x000fe40000800000 */
[----:B-1----:R-:W-:Y:S01]  /*0320*/  FSETP.GT.AND P0, PT, R16, 8.50705917302346158658e+37, PT ;  /* 0x7e8000001000780b */ /* 0x002fe20003f04000 */
[----:B------:R-:W-:Y:S02]  /*0330*/  @!P6 FMUL R7, R7, 16777216 ;  /* 0x4b8000000707e820 */ /* 0x000fe40000400000 */
[----:B------:R-:W-:Y:S01]  /*0340*/  @!P6 FMUL R33, R33, 16777216 ;  /* 0x4b8000002121e820 */ /* 0x000fe20000400000 */
[----:B----4-:R-:W-:Y:S01]  /*0350*/  FSETP.GT.AND P6, PT, R5, 8.50705917302346158658e+37, PT ;  /* 0x7e8000000500780b */ /* 0x010fe20003fc4000 */
[----:B------:R-:W-:Y:S01]  /*0360*/  FADD R30, R4, -R8 ;  /* 0x80000008041e7221 */ /* 0x000fe20000000000 */
[----:B------:R-:W-:Y:S01]  /*0370*/  @P5 FMUL R11, R11, 0.25 ;  /* 0x3e8000000b0b5820 */ /* 0x000fe20000400000 */
[----:B------:R-:W-:Y:S01]  /*0380*/  FSEL R4, R29, 1, P5 ;  /* 0x3f8000001d047808 */ /* 0x000fe20002800000 */
[----:B--2---:R-:W-:Y:S01]  /*0390*/  FADD R25, R21, -R25 ;  /* 0x8000001915197221 */ /* 0x004fe20000000000 */
[----:B------:R-:W-:Y:S01]  /*03a0*/  FSETP.GEU.AND P3, PT, R16, 1.175494350822287508e-38, PT ;  /* 0x008000001000780b */ /* 0x000fe20003f6e000 */
[----:B------:R-:W-:Y:S01]  /*03b0*/  FADD R24, R20, -R24 ;  /* 0x8000001814187221 */ /* 0x000fe20000000000 */
[C---:B---3--:R-:W-:Y:S01]  /*03c0*/  FSETP.GT.AND P2, PT, R6.reuse, 8.50705917302346158658e+37, PT ;  /* 0x7e8000000600780b */ /* 0x048fe20003f44000 */
[----:B------:R-:W-:Y:S01]  /*03d0*/  @!P4 FMUL R11, R11, 16777216 ;  /* 0x4b8000000b0bc820 */ /* 0x000fe20000400000 */
[C---:B------:R-:W-:Y:S01]  /*03e0*/  FSETP.GEU.AND P5, PT, R5.reuse, 1.175494350822287508e-38, PT ;  /* 0x008000000500780b */ /* 0x040fe20003fae000 */
[----:B------:R-:W1:Y:S01]  /*03f0*/  LDC.64 R18, c[0x0][0x228] ;  /* 0x00008a00ff127b82 */ /* 0x000e620000000a00 */
[----:B------:R-:W-:Y:S01]  /*0400*/  FSETP.GEU.AND P1, PT, R6, 1.175494350822287508e-38, PT ;  /* 0x008000000600780b */ /* 0x000fe20003f2e000 */
[----:B------:R-:W2:Y:S01]  /*0410*/  MUFU.RCP R8, R7 ;  /* 0x0000000700087308 */ /* 0x000ea20000001000 */
[----:B------:R-:W-:Y:S01]  /*0420*/  @P0 FMUL R16, R16, 0.25 ;  /* 0x3e80000010100820 */ /* 0x000fe20000400000 */
[----:B------:R-:W-:-:S04]  /*0430*/  @P6 FMUL R5, R5, 0.25 ;  /* 0x3e80000005056820 */ /* 0x000fc80000400000 */
[----:B------:R-:W3:Y:S02]  /*0440*/  LDC.64 R20, c[0x0][0x230] ;  /* 0x00008c00ff147b82 */ /* 0x000ee40000000a00 */
[----:B------:R-:W4:Y:S01]  /*0450*/  MUFU.RCP R11, R11 ;  /* 0x0000000b000b7308 */ /* 0x000f220000001000 */
[----:B------:R-:W-:Y:S01]  /*0460*/  @P2 FMUL R6, R6, 0.25 ;  /* 0x3e80000006062820 */ /* 0x000fe20000400000 */
[----:B------:R-:W-:Y:S01]  /*0470*/  @!P3 FMUL R16, R16, 16777216 ;  /* 0x4b8000001010b820 */ /* 0x000fe20000400000 */
[----:B------:R-:W-:Y:S02]  /*0480*/  @!P5 FMUL R5, R5, 16777216 ;  /* 0x4b8000000505d820 */ /* 0x000fe40000400000 */
[----:B------:R-:W-:Y:S01]  /*0490*/  @!P1 FMUL R6, R6, 16777216 ;  /* 0x4b80000006069820 */ /* 0x000fe20000400000 */
[----:B------:R-:W-:Y:S02]  /*04a0*/  @!P4 FMUL R4, R4, 16777216 ;  /* 0x4b8000000404c820 */ /* 0x000fe40000400000 */
[----:B------:R-:W5:Y:S01]  /*04b0*/  MUFU.RCP R16, R16 ;  /* 0x0000001000107308 */ /* 0x000f620000001000 */
[----:B--2---:R-:W-:Y:S01]  /*04c0*/  FMUL R33, R8, R33 ;  /* 0x0000002108217220 */ /* 0x004fe20000400000 */
[----:B------:R-:W-:-:S06]  /*04d0*/  FSEL R9, R29, 1, P0 ;  /* 0x3f8000001d097808 */ /* 0x000fcc0000000000 */
[----:B------:R-:W2:Y:S01]  /*04e0*/  MUFU.RCP R7, R6 ;  /* 0x0000000600077308 */ /* 0x000ea20000001000 */
[----:B----4-:R-:W-:Y:S01]  /*04f0*/  FMUL R11, R11, R4 ;  /* 0x000000040b0b7220 */ /* 0x010fe20000400000 */
[----:B------:R-:W-:-:S06]  /*0500*/  FSEL R4, R29, 1, P2 ;  /* 0x3f8000001d047808 */ /* 0x000fcc0001000000 */
[----:B------:R-:W4:Y:S01]  /*0510*/  MUFU.RCP R5, R5 ;  /* 0x0000000500057308 */ /* 0x000f220000001000 */
[----:B------:R-:W-:Y:S01]  /*0520*/  FSEL R8, R29, 1, P6 ;  /* 0x3f8000001d087808 */ /* 0x000fe20003000000 */
[----:B------:R-:W-:Y:S01]  /*0530*/  @!P3 FMUL R9, R9, 16777216 ;  /* 0x4b8000000909b820 */ /* 0x000fe20000400000 */
[----:B------:R-:W-:-:S03]  /*0540*/  @!P1 FMUL R4, R4, 16777216 ;  /* 0x4b80000004049820 */ /* 0x000fc60000400000 */
[----:B------:R-:W-:Y:S01]  /*0550*/  @!P5 FMUL R8, R8, 16777216 ;  /* 0x4b8000000808d820 */ /* 0x000fe20000400000 */
[----:B-----5:R-:W-:Y:S01]  /*0560*/  FMUL R16, R16, R9 ;  /* 0x0000000910107220 */ /* 0x020fe20000400000 */
[----:B--2---:R-:W-:Y:S01]  /*0570*/  FMUL R7, R7, R4 ;  /* 0x0000000407077220 */ /* 0x004fe20000400000 */
[----:B------:R-:W-:Y:S01]  /*0580*/  FADD R23, R23, -R27 ;  /* 0x8000001b17177221 */ /* 0x000fe20000000000 */
[----:B------:R-:W-:Y:S01]  /*0590*/  FADD R22, R22, -R26 ;  /* 0x8000001a16167221 */ /* 0x000fe20000000000 */
[----:B----4-:R-:W-:Y:S01]  /*05a0*/  FMUL R6, R5, R8 ;  /* 0x0000000805067220 */ /* 0x010fe20000400000 */
[----:B-1----:R-:W-:-:S04]  /*05b0*/  IMAD.WIDE R4, R31, 0x4, R18 ;  /* 0x000000041f047825 */ /* 0x002fc800078e0212 */
[----:B---3--:R-:W-:-:S04]  /*05c0*/  IMAD.WIDE R8, R31, 0x4, R20 ;  /* 0x000000041f087825 */ /* 0x008fc800078e0214 */
[----:B------:R-:W-:Y:S01]  /*05d0*/  FMUL R27, R11, R24 ;  /* 0x000000180b1b7220 */ /* 0x000fe20000400000 */
[----:B------:R-:W-:Y:S01]  /*05e0*/  FMUL R26, R16, R25 ;  /* 0x00000019101a7220 */ /* 0x000fe20000400000 */
[----:B------:R-:W-:Y:S01]  /*05f0*/  FMUL R25, R7, R22 ;  /* 0x0000001607197220 */ /* 0x000fe20000400000 */
[----:B------:R-:W-:Y:S02]  /*0600*/  FMUL R24, R6, R23 ;  /* 0x0000001706187220 */ /* 0x000fe40000400000 */
[----:B------:R-:W2:Y:S04]  /*0610*/  LDG.E.EL.128 R4, desc[UR4][R4.64] ;  /* 0x0000000404047981 */ /* 0x000ea8000c2e1d00 */
[----:B------:R-:W2:Y:S01]  /*0620*/  LDG.E.EL.128 R8, desc[UR4][R8.64] ;  /* 0x0000000408087981 */ /* 0x000ea2000c2e1d00 */
[----:B------:R-:W-:-:S04]  /*0630*/  IMAD.WIDE R18, R28, 0x4, R18 ;  /* 0x000000041c127825 */ /* 0x000fc800078e0212 */
[----:B------:R-:W-:Y:S02]  /*0640*/  IMAD.WIDE R20, R28, 0x4, R20 ;  /* 0x000000041c147825 */ /* 0x000fe400078e0214 */
[----:B------:R-:W3:Y:S04]  /*0650*/  LDG.E.EL.128 R16, desc[UR4][R18.64] ;  /* 0x0000000412107981 */ /* 0x000ee8000c2e1d00 */
[----:B------:R-:W3:Y:S01]  /*0660*/  LDG.E.EL.128 R20, desc[UR4][R20.64] ;  /* 0x0000000414147981 */ /* 0x000ee2000c2e1d00 */
[----:B------:R-:W-:Y:S01]  /*0670*/  FADD R13, R13, 9.9999997473787516356e-06 ;  /* 0x3727c5ac0d0d7421 */ /* 0x000fe20000000000 */
[----:B------:R-:W-:Y:S01]  /*0680*/  FADD R15, R15, 9.9999997473787516356e-06 ;  /* 0x3727c5ac0f0f7421 */ /* 0x000fe20000000000 */
[----:B------:R-:W-:Y:S01]  /*0690*/  FADD R14, R14, 9.9999997473787516356e-06 ;  /* 0x3727c5ac0e0e7421 */ /* 0x000fe20000000000 */
[----:B------:R-:W-:Y:S01]  /*06a0*/  FMUL R31, R33, R30 ;  /* 0x0000001e211f7220 */ /* 0x000fe20000400000 */
[----:B--2---:R-:W-:-:S02]  /*06b0*/  FFMA R25, R6, R25, R10 ;  /* 0x0000001906197223 */ /* 0x004fc4000000000a */
[----:B------:R-:W1:Y:S01]  /*06c0*/  MUFU.SQRT R6, R13 ;  /* 0x0000000d00067308 */ /* 0x000e620000002000 */
[----:B------:R-:W-:Y:S01]  /*06d0*/  FFMA R26, R5, R26, R9 ;  /* 0x0000001a051a7223 */ /* 0x000fe20000000009 */
[----:B------:R-:W-:-:S06]  /*06e0*/  FFMA R24, R7, R24, R11 ;  /* 0x0000001807187223 */ /* 0x000fcc000000000b */
[----:B------:R-:W2:Y:S08]  /*06f0*/  MUFU.SQRT R9, R15 ;  /* 0x0000000f00097308 */ /* 0x000eb00000002000 */
[----:B------:R-:W4:Y:S01]  /*0700*/  MUFU.SQRT R7, R14 ;  /* 0x0000000e00077308 */ /* 0x000f220000002000 */
[C---:B-1----:R-:W-:Y:S02]  /*0710*/  FSETP.GT.AND P0, PT, R6.reuse, 8.50705917302346158658e+37, PT ;  /* 0x7e8000000600780b */ /* 0x042fe40003f04000 */
[----:B------:R-:W-:Y:S01]  /*0720*/  FSETP.GEU.AND P3, PT, R6, 1.175494350822287508e-38, PT ;  /* 0x008000000600780b */ /* 0x000fe20003f6e000 */
[----:B------:R-:W-:-:S02]  /*0730*/  FFMA R27, R4, R27, R8 ;  /* 0x0000001b041b7223 */ /* 0x000fc40000000008 */
[----:B------:R-:W1:Y:S01]  /*0740*/  LDC.64 R4, c[0x0][0x238] ;  /* 0x00008e00ff047b82 */ /* 0x000e620000000a00 */
[C---:B--2---:R-:W-:Y:S02]  /*0750*/  FSETP.GT.AND P2, PT, R9.reuse, 8.50705917302346158658e+37, PT ;  /* 0x7e8000000900780b */ /* 0x044fe40003f44000 */
[----:B------:R-:W-:Y:S02]  /*0760*/  FSETP.GEU.AND P5, PT, R9, 1.175494350822287508e-38, PT ;  /* 0x008000000900780b */ /* 0x000fe40003fae000 */
[----:B----4-:R-:W-:-:S03]  /*0770*/  FSETP.GT.AND P1, PT, R7, 8.50705917302346158658e+37, PT ;  /* 0x7e8000000700780b */ /* 0x010fc60003f24000 */
[----:B------:R-:W-:Y:S01]  /*0780*/  @P0 FMUL R6, R6, 0.25 ;  /* 0x3e80000006060820 */ /* 0x000fe20000400000 */
[----:B------:R-:W-:-:S03]  /*0790*/  FSETP.GEU.AND P4, PT, R7, 1.175494350822287508e-38, PT ;  /* 0x008000000700780b */ /* 0x000fc60003f8e000 */
[----:B------:R-:W-:Y:S02]  /*07a0*/  @!P3 FMUL R6, R6, 16777216 ;  /* 0x4b8000000606b820 */ /* 0x000fe40000400000 */
[----:B------:R-:W-:Y:S02]  /*07b0*/  @P2 FMUL R9, R9, 0.25 ;  /* 0x3e80000009092820 */ /* 0x000fe40000400000 */
[----:B------:R-:W2:Y:S02]  /*07c0*/  MUFU.RCP R13, R6 ;  /* 0x00000006000d7308 */ /* 0x000ea40000001000 */
[----:B------:R-:W-:Y:S01]  /*07d0*/  @!P5 FMUL R9, R9, 16777216 ;  /* 0x4b8000000909d820 */ /* 0x000fe20000400000 */
[----:B------:R-:W-:Y:S01]  /*07e0*/  @P1 FMUL R7, R7, 0.25 ;  /* 0x3e80000007071820 */ /* 0x000fe20000400000 */
[----:B------:R-:W-:-:S03]  /*07f0*/  FSEL R10, R29, 1, P0 ;  /* 0x3f8000001d0a7808 */ /* 0x000fc60000000000 */
[----:B------:R-:W-:Y:S01]  /*0800*/  @!P4 FMUL R7, R7, 16777216 ;  /* 0x4b8000000707c820 */ /* 0x000fe20000400000 */
[----:B------:R-:W4:Y:S01]  /*0810*/  MUFU.RCP R9, R9 ;  /* 0x0000000900097308 */ /* 0x000f220000001000 */
[----:B------:R-:W-:Y:S01]  /*0820*/  @!P3 FMUL R10, R10, 16777216 ;  /* 0x4b8000000a0ab820 */ /* 0x000fe20000400000 */
[----:B-1----:R-:W-:Y:S01]  /*0830*/  IMAD.WIDE R14, R0, 0x4, R4 ;  /* 0x00000004000e7825 */ /* 0x002fe200078e0204 */
[----:B------:R-:W-:-:S05]  /*0840*/  FSEL R11, R29, 1, P1 ;  /* 0x3f8000001d0b7808 */ /* 0x000fca0000800000 */
[----:B------:R1:W5:Y:S01]  /*0850*/  MUFU.RCP R8, R7 ;  /* 0x0000000700087308 */ /* 0x0003620000001000 */
[----:B--2---:R-:W-:Y:S01]  /*0860*/  FMUL R13, R13, R10 ;  /* 0x0000000a0d0d7220 */ /* 0x004fe20000400000 */
[----:B------:R-:W-:Y:S01]  /*0870*/  FSEL R10, R29, 1, P2 ;  /* 0x3f8000001d0a7808 */ /* 0x000fe20001000000 */
[----:B------:R-:W-:-:S04]  /*0880*/  @!P4 FMUL R11, R11, 16777216 ;  /* 0x4b8000000b0bc820 */ /* 0x000fc80000400000 */
[----:B------:R-:W-:Y:S01]  /*0890*/  @!P5 FMUL R10, R10, 16777216 ;  /* 0x4b8000000a0ad820 */ /* 0x000fe20000400000 */
[----:B-1----:R-:W2:Y:S01]  /*08a0*/  LDG.E.128 R4, desc[UR4][R14.64] ;  /* 0x000000040e047981 */ /* 0x002ea2000c1e1d00 */
[----:B---3--:R-:W-:Y:S02]  /*08b0*/  FFMA R31, R16, R31, R20 ;  /* 0x0000001f101f7223 */ /* 0x008fe40000000014 */
[----:B----4-:R-:W-:Y:S01]  /*08c0*/  FMUL R29, R9, R10 ;  /* 0x0000000a091d7220 */ /* 0x010fe20000400000 */
[----:B-----5:R-:W-:Y:S02]  /*08d0*/  FMUL R16, R8, R11 ;  /* 0x0000000b08107220 */ /* 0x020fe40000400000 */
[----:B------:R-:W3:Y:S01]  /*08e0*/  LDG.E.128 R8, desc[UR4][R14.64+0x800] ;  /* 0x000800040e087981 */ /* 0x000ee2000c1e1d00 */
[----:B------:R-:W-:Y:S02]  /*08f0*/  FMUL R20, R13, R12 ;  /* 0x0000000c0d147220 */ /* 0x000fe40000400000 */
[----:B------:R-:W1:Y:S01]  /*0900*/  LDC.64 R12, c[0x0][0x240] ;  /* 0x00009000ff0c7b82 */ /* 0x000e620000000a00 */
[----:B------:R-:W-:Y:S01]  /*0910*/  FMUL R2, R29, R2 ;  /* 0x000000021d027220 */ /* 0x000fe20000400000 */
[----:B------:R-:W-:Y:S01]  /*0920*/  FMUL R3, R16, R3 ;  /* 0x0000000310037220 */ /* 0x000fe20000400000 */
[----:B------:R-:W-:-:S02]  /*0930*/  FFMA R20, R17, R20, R21 ;  /* 0x0000001411147223 */ /* 0x000fc40000000015 */
[----:B------:R-:W-:Y:S01]  /*0940*/  FFMA R2, R19, R2, R23 ;  /* 0x0000000213027223 */ /* 0x000fe20000000017 */
[----:B------:R-:W-:Y:S01]  /*0950*/  FFMA R3, R18, R3, R22 ;  /* 0x0000000312037223 */ /* 0x000fe20000000016 */
[----:B-1----:R-:W-:Y:S01]  /*0960*/  IMAD.WIDE R12, R0, 0x4, R12 ;  /* 0x00000004000c7825 */ /* 0x002fe200078e020c */
[----:B--2---:R-:W-:-:S03]  /*0970*/  FSETP.GEU.AND P6, PT, R31, -R4, PT ;  /* 0x800000041f00720b */ /* 0x004fc60003fce000 */
[----:B------:R-:W-:Y:S01]  /*0980*/  FADD R4, R4, R31 ;  /* 0x0000001f04047221 */ /* 0x000fe20000000000 */
[----:B------:R-:W-:Y:S01]  /*0990*/  FSETP.GEU.AND P0, PT, R20, -R5, PT ;  /* 0x800000051400720b */ /* 0x000fe20003f0e000 */
[----:B------:R-:W-:Y:S01]  /*09a0*/  FADD R5, R5, R20 ;  /* 0x0000001405057221 */ /* 0x000fe20000000000 */
[----:B------:R-:W-:Y:S02]  /*09b0*/  FSETP.GEU.AND P1, PT, R3, -R6, PT ;  /* 0x800000060300720b */ /* 0x000fe40003f2e000 */
[----:B------:R-:W-:Y:S01]  /*09c0*/  SEL R4, R4, RZ, P6 ;  /* 0x000000ff04047207 */ /* 0x000fe20003000000 */
[----:B------:R-:W-:Y:S01]  /*09d0*/  FADD R6, R6, R3 ;  /* 0x0000000306067221 */ /* 0x000fe20000000000 */
[----:B------:R-:W-:Y:S01]  /*09e0*/  FSETP.GEU.AND P2, PT, R2, -R7, PT ;  /* 0x800000070200720b */ /* 0x000fe20003f4e000 */
[----:B------:R-:W-:Y:S01]  /*09f0*/  FADD R7, R7, R2 ;  /* 0x0000000207077221 */ /* 0x000fe20000000000 */
[----:B---3--:R-:W-:Y:S01]  /*0a00*/  FSETP.GEU.AND P3, PT, R27, -R8, PT ;  /* 0x800000081b00720b */ /* 0x008fe20003f6e000 */
[----:B------:R-:W-:Y:S01]  /*0a10*/  FADD R8, R8, R27 ;  /* 0x0000001b08087221 */ /* 0x000fe20000000000 */
[----:B------:R-:W-:Y:S01]  /*0a20*/  FSETP.GEU.AND P4, PT, R26, -R9, PT ;  /* 0x800000091a00720b */ /* 0x000fe20003f8e000 */
[----:B------:R-:W-:Y:S01]  /*0a30*/  FADD R9, R9, R26 ;  /* 0x0000001a09097221 */ /* 0x000fe20000000000 */
[----:B------:R-:W-:Y:S01]  /*0a40*/  FSETP.GEU.AND P5, PT, R25, -R10, PT ;  /* 0x8000000a1900720b */ /* 0x000fe20003fae000 */
[----:B------:R-:W-:Y:S01]  /*0a50*/  FADD R10, R10, R25 ;  /* 0x000000190a0a7221 */ /* 0x000fe20000000000 */
[----:B------:R-:W-:Y:S01]  /*0a60*/  FSETP.GEU.AND P6, PT, R24, -R11, PT ;  /* 0x8000000b1800720b */ /* 0x000fe20003fce000 */
[----:B------:R-:W-:Y:S01]  /*0a70*/  FADD R11, R11, R24 ;  /* 0x000000180b0b7221 */ /* 0x000fe20000000000 */
[----:B------:R-:W-:-:S02]  /*0a80*/  SEL R5, R5, RZ, P0 ;  /* 0x000000ff05057207 */ /* 0x000fc40000000000 */
[----:B------:R-:W-:Y:S02]  /*0a90*/  SEL R6, R6, RZ, P1 ;  /* 0x000000ff06067207 */ /* 0x000fe40000800000 */
[----:B------:R-:W-:Y:S02]  /*0aa0*/  SEL R7, R7, RZ, P2 ;  /* 0x000000ff07077207 */ /* 0x000fe40001000000 */
[----:B------:R-:W-:Y:S02]  /*0ab0*/  SEL R8, R8, RZ, P3 ;  /* 0x000000ff08087207 */ /* 0x000fe40001800000 */
[----:B------:R-:W-:Y:S02]  /*0ac0*/  SEL R9, R9, RZ, P4 ;  /* 0x000000ff09097207 */ /* 0x000fe40002000000 */
[----:B------:R-:W-:Y:S02]  /*0ad0*/  SEL R10, R10, RZ, P5 ;  /* 0x000000ff0a0a7207 */ /* 0x000fe40002800000 */
[----:B------:R-:W-:Y:S01]  /*0ae0*/  SEL R11, R11, RZ, P6 ;  /* 0x000000ff0b0b7207 */ /* 0x000fe20003000000 */
[----:B------:R-:W-:Y:S04]  /*0af0*/  STG.E.128 desc[UR4][R12.64], R4 ;  /* 0x000000040c007986 */ /* 0x000fe8000c101d04 */
[----:B------:R-:W-:Y:S01]  /*0b00*/  STG.E.128 desc[UR4][R12.64+0x800], R8 ;  /* 0x000800080c007986 */ /* 0x000fe2000c101d04 */
[----:B------:R-:W-:Y:S05]  /*0b10*/  EXIT ;  /* 0x000000000000794d */ /* 0x000fea0003800000 */
.L_x_0:
[----:B------:R-:W-:-:S00]  /*0b20*/  BRA `(.L_x_0) ;  /* 0xfffffffc00fc7947 */ /* 0x000fc0000383ffff */
[----:B------:R-:W-:-:S00]  /*0b30*/  NOP ;  /* 0x0000000000007918 */ /* 0x000fc00000000000 */
        /* <DEDUP_REMOVED lines=12> */
.L_x_1:


//--------------------- .nv.global.init           --------------------------
	.section	.nv.global.init,"aw",@progbits
.nv.global.init:
	.type		_$_str,@object
	.size		_$_str,(_$_str_$_2 - _$_str)
_$_str:
        /*0000*/ 	.byte	0x5f, 0x5f, 0x43, 0x55, 0x44, 0x41, 0x5f, 0x46, 0x54, 0x5a, 0x00
	.type		_$_str_$_2,@object
	.size		_$_str_$_2,(.L_1 - _$_str_$_2)
_$_str_$_2:
        /*000b*/ 	.byte	0x5f, 0x5f, 0x43, 0x55, 0x44, 0x41, 0x5f, 0x50, 0x52, 0x45, 0x43, 0x5f, 0x53, 0x51, 0x52, 0x54
        /*001b*/ 	.byte	0x00
.L_1:


//--------------------- .nv.constant0.triton_poi_fused__native_batch_norm_legit_no_training_add_relu_28 --------------------------
	.section	.nv.constant0.triton_poi_fused__native_batch_norm_legit_no_training_add_relu_28,"a",@progbits
	.sectionflags	@""
	.align	4
.nv.constant0.triton_poi_fused__native_batch_norm_legit_no_training_add_relu_28:
	.zero		588
